	.headerflags	@"EF_CUDA_TEXMODE_UNIFIED EF_CUDA_64BIT_ADDRESS EF_CUDA_ACCELERATORS EF_CUDA_SM90 EF_CUDA_VIRTUAL_SM(EF_CUDA_SM90)"
	.elftype	@"ET_EXEC"


//--------------------- .nv.info                  --------------------------
	.section	.nv.info,"",@"SHT_CUDA_INFO"
	.align	4


	//----- nvinfo : EIATTR_REGCOUNT
	.align		4
        /*0000*/ 	.byte	0x04, 0x2f
        /*0002*/ 	.short	(.L_1 - .L_0)
	.align		4
.L_0:
        /*0004*/ 	.word	index@(triton_poi_fused_2)
        /*0008*/ 	.word	0x0000001c


	//----- nvinfo : EIATTR_MIN_STACK_SIZE
	.align		4
.L_1:
        /*000c*/ 	.byte	0x04, 0x12
        /*000e*/ 	.short	(.L_3 - .L_2)
	.align		4
.L_2:
        /*0010*/ 	.word	index@(triton_poi_fused_2)
        /*0014*/ 	.word	0x00000000


	//----- nvinfo : EIATTR_FRAME_SIZE
	.align		4
.L_3:
        /*0018*/ 	.byte	0x04, 0x11
        /*001a*/ 	.short	(.L_5 - .L_4)
	.align		4
.L_4:
        /*001c*/ 	.word	index@(triton_poi_fused_2)
        /*0020*/ 	.word	0x00000000


	//----- nvinfo : EIATTR_MIN_STACK_SIZE
	.align		4
.L_5:
        /*0024*/ 	.byte	0x04, 0x12
        /*0026*/ 	.short	(.L_7 - .L_6)
	.align		4
.L_6:
        /*0028*/ 	.word	index@(triton_poi_fused_2)
        /*002c*/ 	.word	0x00000000
.L_7:


//--------------------- .nv.info.triton_poi_fused_2 --------------------------
	.section	.nv.info.triton_poi_fused_2,"",@"SHT_CUDA_INFO"
	.sectionflags	@""
	.align	4


	//----- nvinfo : EIATTR_CUDA_API_VERSION
	.align		4
        /*0000*/ 	.byte	0x04, 0x37
        /*0002*/ 	.short	(.L_9 - .L_8)
.L_8:
        /*0004*/ 	.word	0x0000007c


	//----- nvinfo : EIATTR_KPARAM_INFO
	.align		4
.L_9:
        /*0008*/ 	.byte	0x04, 0x17
        /*000a*/ 	.short	(.L_11 - .L_10)
.L_10:
        /*000c*/ 	.word	0x00000000
        /*0010*/ 	.short	0x0003
        /*0012*/ 	.short	0x0014
        /*0014*/ 	.byte	0x00, 0xf0, 0x11, 0x00


	//----- nvinfo : EIATTR_KPARAM_INFO
	.align		4
.L_11:
        /*0018*/ 	.byte	0x04, 0x17
        /*001a*/ 	.short	(.L_13 - .L_12)
.L_12:
        /*001c*/ 	.word	0x00000000
        /*0020*/ 	.short	0x0002
        /*0022*/ 	.short	0x0010
        /*0024*/ 	.byte	0x00, 0xf0, 0x11, 0x00


	//----- nvinfo : EIATTR_KPARAM_INFO
	.align		4
.L_13:
        /*0028*/ 	.byte	0x04, 0x17
        /*002a*/ 	.short	(.L_15 - .L_14)
.L_14:
        /*002c*/ 	.word	0x00000000
        /*0030*/ 	.short	0x0001
        /*0032*/ 	.short	0x0008
        /*0034*/ 	.byte	0x00, 0xf4, 0x21, 0x00


	//----- nvinfo : EIATTR_KPARAM_INFO
	.align		4
.L_15:
        /*0038*/ 	.byte	0x04, 0x17
        /*003a*/ 	.short	(.L_17 - .L_16)
.L_16:
        /*003c*/ 	.word	0x00000000
        /*0040*/ 	.short	0x0000
        /*0042*/ 	.short	0x0000
        /*0044*/ 	.byte	0x00, 0xf4, 0x21, 0x00


	//----- nvinfo : EIATTR_SPARSE_MMA_MASK
	.align		4
.L_17:
        /*0048*/ 	.byte	0x03, 0x50
        /*004a*/ 	.short	0x0000


	//----- nvinfo : EIATTR_MAXREG_COUNT
	.align		4
        /*004c*/ 	.byte	0x03, 0x1b
        /*004e*/ 	.short	0x00ff


	//----- nvinfo : EIATTR_EXIT_INSTR_OFFSETS
	.align		4
        /*0050*/ 	.byte	0x04, 0x1c
        /*0052*/ 	.short	(.L_19 - .L_18)


	//   ....[0]....
.L_18:
        /*0054*/ 	.word	0x00000800


	//   ....[1]....
        /*0058*/ 	.word	0x00000850


	//----- nvinfo : EIATTR_REQNTID
	.align		4
.L_19:
        /*005c*/ 	.byte	0x04, 0x10
        /*005e*/ 	.short	(.L_21 - .L_20)
.L_20:
        /*0060*/ 	.word	0x00000080
        /*0064*/ 	.word	0x00000001
        /*0068*/ 	.word	0x00000001


	//----- nvinfo : EIATTR_CBANK_PARAM_SIZE
	.align		4
.L_21:
        /*006c*/ 	.byte	0x03, 0x19
        /*006e*/ 	.short	0x0018


	//----- nvinfo : EIATTR_PARAM_CBANK
	.align		4
        /*0070*/ 	.byte	0x04, 0x0a
        /*0072*/ 	.short	(.L_23 - .L_22)
	.align		4
.L_22:
        /*0074*/ 	.word	index@(.nv.constant0.triton_poi_fused_2)
        /*0078*/ 	.short	0x0210
        /*007a*/ 	.short	0x0018


	//----- nvinfo : EIATTR_SW_WAR
	.align		4
.L_23:
        /*007c*/ 	.byte	0x04, 0x36
        /*007e*/ 	.short	(.L_25 - .L_24)
.L_24:
        /*0080*/ 	.word	0x00000008
.L_25:


//--------------------- .nv.callgraph             --------------------------
	.section	.nv.callgraph,"",@"SHT_CUDA_CALLGRAPH"
	.align	4
	.sectionentsize	8
	.align		4
        /*0000*/ 	.word	0x00000000
	.align		4
        /*0004*/ 	.word	0xffffffff
	.align		4
        /*0008*/ 	.word	0x00000000
	.align		4
        /*000c*/ 	.word	0xfffffffe
	.align		4
        /*0010*/ 	.word	0x00000000
	.align		4
        /*0014*/ 	.word	0xfffffffd
	.align		4
        /*0018*/ 	.word	0x00000000
	.align		4
        /*001c*/ 	.word	0xfffffffc


//--------------------- .text.triton_poi_fused_2  --------------------------
	.section	.text.triton_poi_fused_2,"ax",@progbits
	.sectionflags	@"SHF_BARRIERS=1"
	.align	128
        .global         triton_poi_fused_2
        .type           triton_poi_fused_2,@function
        .size           triton_poi_fused_2,(.L_x_1 - triton_poi_fused_2)
        .other          triton_poi_fused_2,@"STO_CUDA_ENTRY STV_DEFAULT"
triton_poi_fused_2:
.text.triton_poi_fused_2:
[----:B------:R-:W0:Y:S01]  /*0000*/  LDC R1, c[0x0][0x28] ;  /* 0x00000a00ff017b82 */ /* 0x000e220000000800 */
[----:B------:R-:W1:Y:S07]  /*0010*/  S2R R0, SR_TID.X ;  /* 0x0000000000007919 */ /* 0x000e6e0000002100 */
[----:B------:R-:W2:Y:S01]  /*0020*/  LDC.64 R2, c[0x0][0x210] ;  /* 0x00008400ff027b82 */ /* 0x000ea20000000a00 */
[----:B------:R-:W-:Y:S01]  /*0030*/  ULDC.64 UR6, c[0x0][0x208] ;  /* 0x0000820000067ab9 */ /* 0x000fe20000000a00 */
[----:B------:R-:W3:Y:S01]  /*0040*/  S2R R5, SR_CTAID.X ;  /* 0x0000000000057919 */ /* 0x000ee20000002500 */
[----:B------:R-:W4:Y:S01]  /*0050*/  S2R R10, SR_CTAID.Y ;  /* 0x00000000000a7919 */ /* 0x000f220000002600 */
[----:B-1----:R-:W-:Y:S01]  /*0060*/  SHF.R.U32.HI R7, RZ, 0x4, R0 ;  /* 0x00000004ff077819 */ /* 0x002fe20000011600 */
[----:B---3--:R-:W-:-:S03]  /*0070*/  IMAD.SHL.U32 R5, R5, 0x10, RZ ;  /* 0x0000001005057824 */ /* 0x008fc600078e00ff */
[----:B------:R-:W-:Y:S01]  /*0080*/  SGXT.U32 R7, R7, 0x3 ;  /* 0x000000030707781a */ /* 0x000fe20000000000 */
[----:B----4-:R-:W-:Y:S01]  /*0090*/  IMAD.SHL.U32 R10, R10, 0x40, RZ ;  /* 0x000000400a0a7824 */ /* 0x010fe200078e00ff */
[----:B------:R-:W-:-:S04]  /*00a0*/  LOP3.LUT R13, R5, 0xf, R0, 0xf8, !PT ;  /* 0x0000000f050d7812 */ /* 0x000fc800078ef800 */
[----:B------:R-:W-:Y:S02]  /*00b0*/  LOP3.LUT R4, R10, R7, RZ, 0xfc, !PT ;  /* 0x000000070a047212 */ /* 0x000fe400078efcff */
[----:B------:R-:W-:Y:S02]  /*00c0*/  ISETP.GE.AND P0, PT, R13, 0x9, PT ;  /* 0x000000090d00780c */ /* 0x000fe40003f06270 */
[----:B------:R-:W-:Y:S01]  /*00d0*/  LOP3.LUT R6, R10, 0x8, R7, 0xfe, !PT ;  /* 0x000000080a067812 */ /* 0x000fe200078efe07 */
[C---:B------:R-:W-:Y:S01]  /*00e0*/  IMAD R13, R4.reuse, 0x9, R13 ;  /* 0x00000009040d7824 */ /* 0x040fe200078e020d */
[----:B------:R-:W-:Y:S02]  /*00f0*/  ISETP.LT.AND P1, PT, R4, 0x2a4, !P0 ;  /* 0x000002a40400780c */ /* 0x000fe40004721270 */
[----:B------:R-:W-:Y:S01]  /*0100*/  LOP3.LUT R4, R10, 0x10, R7, 0xfe, !PT ;  /* 0x000000100a047812 */ /* 0x000fe200078efe07 */
[C---:B------:R-:W-:Y:S01]  /*0110*/  VIADD R17, R13.reuse, 0x48 ;  /* 0x000000480d117836 */ /* 0x040fe20000000000 */
[----:B------:R-:W-:Y:S01]  /*0120*/  ISETP.LT.AND P3, PT, R6, 0x2a4, !P0 ;  /* 0x000002a40600780c */ /* 0x000fe20004761270 */
[----:B------:R-:W-:Y:S01]  /*0130*/  VIADD R21, R13, 0x90 ;  /* 0x000000900d157836 */ /* 0x000fe20000000000 */
[----:B------:R-:W-:Y:S01]  /*0140*/  ISETP.LT.AND P4, PT, R4, 0x2a4, !P0 ;  /* 0x000002a40400780c */ /* 0x000fe20004781270 */
[----:B------:R-:W-:Y:S01]  /*0150*/  IMAD.MOV.U32 R4, RZ, RZ, RZ ;  /* 0x000000ffff047224 */ /* 0x000fe200078e00ff */
[----:B------:R-:W-:Y:S01]  /*0160*/  LOP3.LUT R6, R10, 0x18, R7, 0xfe, !PT ;  /* 0x000000180a067812 */ /* 0x000fe200078efe07 */
[----:B--2---:R-:W-:Y:S01]  /*0170*/  IMAD.WIDE R16, R17, 0x4, R2 ;  /* 0x0000000411107825 */ /* 0x004fe200078e0202 */
[----:B------:R-:W-:-:S02]  /*0180*/  LOP3.LUT R8, R10, 0x20, R7, 0xfe, !PT ;  /* 0x000000200a087812 */ /* 0x000fc400078efe07 */
[----:B------:R-:W-:Y:S01]  /*0190*/  LOP3.LUT R9, R10, 0x28, R7, 0xfe, !PT ;  /* 0x000000280a097812 */ /* 0x000fe200078efe07 */
[----:B------:R-:W-:Y:S01]  /*01a0*/  IMAD.WIDE R20, R21, 0x4, R2 ;  /* 0x0000000415147825 */ /* 0x000fe200078e0202 */
[----:B------:R-:W-:Y:S02]  /*01b0*/  ISETP.LT.AND P5, PT, R6, 0x2a4, !P0 ;  /* 0x000002a40600780c */ /* 0x000fe400047a1270 */
[----:B------:R-:W-:Y:S01]  /*01c0*/  ISETP.LT.AND P6, PT, R8, 0x2a4, !P0 ;  /* 0x000002a40800780c */ /* 0x000fe200047c1270 */
[----:B------:R-:W2:Y:S01]  /*01d0*/  @P3 LDG.E.EL R4, desc[UR6][R16.64] ;  /* 0x0000000610043981 */ /* 0x000ea2000c2e1900 */
[----:B------:R-:W-:Y:S02]  /*01e0*/  ISETP.LT.AND P2, PT, R9, 0x2a4, !P0 ;  /* 0x000002a40900780c */ /* 0x000fe40004741270 */
[----:B------:R-:W-:Y:S02]  /*01f0*/  CS2R R8, SRZ ;  /* 0x0000000000087805 */ /* 0x000fe4000001ff00 */
[----:B------:R-:W-:Y:S01]  /*0200*/  LOP3.LUT R6, R10, 0x30, R7, 0xfe, !PT ;  /* 0x000000300a067812 */ /* 0x000fe200078efe07 */
[----:B------:R-:W-:Y:S01]  /*0210*/  VIADD R23, R13, 0xd8 ;  /* 0x000000d80d177836 */ /* 0x000fe20000000000 */
[----:B------:R-:W-:-:S02]  /*0220*/  LOP3.LUT R7, R10, 0x38, R7, 0xfe, !PT ;  /* 0x000000380a077812 */ /* 0x000fc400078efe07 */
[----:B------:R-:W-:Y:S01]  /*0230*/  ISETP.LT.AND P3, PT, R6, 0x2a4, !P0 ;  /* 0x000002a40600780c */ /* 0x000fe20004761270 */
[----:B------:R-:W-:Y:S01]  /*0240*/  VIADD R19, R13, 0x120 ;  /* 0x000001200d137836 */ /* 0x000fe20000000000 */
[----:B------:R-:W-:Y:S01]  /*0250*/  ISETP.LT.AND P0, PT, R7, 0x2a4, !P0 ;  /* 0x000002a40700780c */ /* 0x000fe20004701270 */
[----:B------:R1:W3:Y:S01]  /*0260*/  @P4 LDG.E.EL R8, desc[UR6][R20.64] ;  /* 0x0000000614084981 */ /* 0x0002e2000c2e1900 */
[C---:B------:R-:W-:Y:S02]  /*0270*/  VIADD R15, R13.reuse, 0x168 ;  /* 0x000001680d0f7836 */ /* 0x040fe40000000000 */
[----:B------:R-:W-:Y:S02]  /*0280*/  VIADD R25, R13, 0x1b0 ;  /* 0x000001b00d197836 */ /* 0x000fe40000000000 */
[----:B------:R-:W-:-:S04]  /*0290*/  IMAD.WIDE R22, R23, 0x4, R2 ;  /* 0x0000000417167825 */ /* 0x000fc800078e0202 */
[----:B-1----:R-:W-:Y:S01]  /*02a0*/  VIADD R21, R13, 0x1f8 ;  /* 0x000001f80d157836 */ /* 0x002fe20000000000 */
[----:B------:R-:W4:Y:S01]  /*02b0*/  @P5 LDG.E.EL R9, desc[UR6][R22.64] ;  /* 0x0000000616095981 */ /* 0x000f22000c2e1900 */
[----:B------:R-:W-:-:S04]  /*02c0*/  IMAD.WIDE R18, R19, 0x4, R2 ;  /* 0x0000000413127825 */ /* 0x000fc800078e0202 */
[----:B------:R-:W-:Y:S01]  /*02d0*/  IMAD.WIDE R16, R15, 0x4, R2 ;  /* 0x000000040f107825 */ /* 0x000fe200078e0202 */
[----:B------:R-:W-:-:S03]  /*02e0*/  CS2R R14, SRZ ;  /* 0x00000000000e7805 */ /* 0x000fc6000001ff00 */
[----:B------:R-:W-:-:S03]  /*02f0*/  IMAD.WIDE R6, R25, 0x4, R2 ;  /* 0x0000000419067825 */ /* 0x000fc600078e0202 */
[----:B------:R-:W5:Y:S01]  /*0300*/  @P2 LDG.E.EL R14, desc[UR6][R16.64] ;  /* 0x00000006100e2981 */ /* 0x000f62000c2e1900 */
[----:B------:R-:W-:-:S03]  /*0310*/  IMAD.WIDE R12, R13, 0x4, R2 ;  /* 0x000000040d0c7825 */ /* 0x000fc600078e0202 */
[----:B------:R-:W5:Y:S01]  /*0320*/  @P3 LDG.E.EL R15, desc[UR6][R6.64] ;  /* 0x00000006060f3981 */ /* 0x000f62000c2e1900 */
[----:B------:R-:W-:Y:S01]  /*0330*/  IMAD.WIDE R2, R21, 0x4, R2 ;  /* 0x0000000415027825 */ /* 0x000fe200078e0202 */
[----:B------:R-:W-:-:S03]  /*0340*/  CS2R R20, SRZ ;  /* 0x0000000000147805 */ /* 0x000fc6000001ff00 */
[----:B------:R-:W-:-:S03]  /*0350*/  IMAD.MOV.U32 R11, RZ, RZ, RZ ;  /* 0x000000ffff0b7224 */ /* 0x000fc600078e00ff */
[----:B------:R-:W5:Y:S04]  /*0360*/  @P1 LDG.E.EL R20, desc[UR6][R12.64] ;  /* 0x000000060c141981 */ /* 0x000f68000c2e1900 */
[----:B------:R1:W5:Y:S04]  /*0370*/  @P6 LDG.E.EL R11, desc[UR6][R18.64] ;  /* 0x00000006120b6981 */ /* 0x000368000c2e1900 */
[----:B------:R1:W5:Y:S02]  /*0380*/  @P0 LDG.E.EL R21, desc[UR6][R2.64] ;  /* 0x0000000602150981 */ /* 0x000364000c2e1900 */
[----:B01----:R-:W0:Y:S01]  /*0390*/  S2R R18, SR_TID.X ;  /* 0x0000000000127919 */ /* 0x003e220000002100 */
[----:B------:R-:W1:Y:S01]  /*03a0*/  S2UR UR5, SR_CgaCtaId ;  /* 0x00000000000579c3 */ /* 0x000e620000008800 */
[----:B------:R-:W-:Y:S01]  /*03b0*/  UMOV UR4, 0x400 ;  /* 0x0000040000047882 */ /* 0x000fe20000000000 */
[----:B------:R-:W-:Y:S01]  /*03c0*/  IMAD.SHL.U32 R3, R0, 0x2, RZ ;  /* 0x0000000200037824 */ /* 0x000fe200078e00ff */
[----:B-1----:R-:W-:Y:S01]  /*03d0*/  UPRMT UR4, UR5, 0x654, UR4 ;  /* 0x0000065405047896 */ /* 0x002fe20008000004 */
[----:B0-----:R-:W-:Y:S01]  /*03e0*/  IMAD.SHL.U32 R16, R18, 0x40, RZ ;  /* 0x0000004012107824 */ /* 0x001fe200078e00ff */
[----:B------:R-:W-:-:S04]  /*03f0*/  SHF.R.U32.HI R17, RZ, 0x4, R18 ;  /* 0x00000004ff117819 */ /* 0x000fc80000011612 */
[----:B------:R-:W-:Y:S02]  /*0400*/  SGXT.U32 R7, R17, 0x3 ;  /* 0x000000031107781a */ /* 0x000fe40000000000 */
[----:B------:R-:W-:-:S04]  /*0410*/  LOP3.LUT R16, R16, 0x3c0, RZ, 0xc0, !PT ;  /* 0x000003c010107812 */ /* 0x000fc800078ec0ff */
[C---:B------:R-:W-:Y:S02]  /*0420*/  LOP3.LUT R6, R16.reuse, R7, RZ, 0xfc, !PT ;  /* 0x0000000710067212 */ /* 0x040fe400078efcff */
[----:B------:R-:W-:Y:S01]  /*0430*/  LEA.HI R7, R16, UR4, RZ, 0x1d ;  /* 0x0000000410077c11 */ /* 0x000fe2000f8fe8ff */
[----:B------:R-:W-:-:S04]  /*0440*/  IMAD.SHL.U32 R2, R18, 0x2, RZ ;  /* 0x0000000212027824 */ /* 0x000fc800078e00ff */
[----:B------:R-:W-:Y:S01]  /*0450*/  IMAD R16, R6, 0x4, R7 ;  /* 0x0000000406107824 */ /* 0x000fe200078e0207 */
[----:B------:R-:W-:Y:S02]  /*0460*/  LOP3.LUT R2, R2, 0xfe, RZ, 0xc0, !PT ;  /* 0x000000fe02027812 */ /* 0x000fe400078ec0ff */
[----:B------:R-:W-:Y:S02]  /*0470*/  LOP3.LUT R3, R10, 0x3e, R3, 0xf8, !PT ;  /* 0x0000003e0a037812 */ /* 0x000fe400078ef803 */
[C---:B------:R-:W-:Y:S02]  /*0480*/  LOP3.LUT R7, R2.reuse, 0x100, RZ, 0xfc, !PT ;  /* 0x0000010002077812 */ /* 0x040fe400078efcff */
[----:B------:R-:W-:Y:S02]  /*0490*/  LOP3.LUT R10, R2, 0x200, RZ, 0xfc, !PT ;  /* 0x00000200020a7812 */ /* 0x000fe400078efcff */
[----:B------:R-:W-:Y:S02]  /*04a0*/  SHF.R.U32.HI R6, RZ, 0x2, R18 ;  /* 0x00000002ff067819 */ /* 0x000fe40000011612 */
[----:B------:R-:W-:-:S02]  /*04b0*/  SHF.R.U32.HI R7, RZ, 0x3, R7 ;  /* 0x00000003ff077819 */ /* 0x000fc40000011607 */
[----:B------:R-:W-:Y:S02]  /*04c0*/  SHF.R.U32.HI R10, RZ, 0x3, R10 ;  /* 0x00000003ff0a7819 */ /* 0x000fe4000001160a */
[----:B------:R-:W-:Y:S02]  /*04d0*/  LOP3.LUT R6, R6, 0x18, RZ, 0xc0, !PT ;  /* 0x0000001806067812 */ /* 0x000fe400078ec0ff */
[----:B------:R-:W-:Y:S02]  /*04e0*/  LOP3.LUT R10, R10, 0x58, RZ, 0xc0, !PT ;  /* 0x000000580a0a7812 */ /* 0x000fe400078ec0ff */
[----:B------:R-:W-:-:S04]  /*04f0*/  SHF.R.U32.HI R0, RZ, 0x5, R0 ;  /* 0x00000005ff007819 */ /* 0x000fc80000011600 */
[----:B------:R-:W-:-:S04]  /*0500*/  SGXT.U32 R0, R0, 0x2 ;  /* 0x000000020000781a */ /* 0x000fc80000000000 */
[----:B------:R-:W-:Y:S02]  /*0510*/  LOP3.LUT R0, R5, R0, RZ, 0xfc, !PT ;  /* 0x0000000005007212 */ /* 0x000fe400078efcff */
[----:B------:R-:W-:-:S04]  /*0520*/  ISETP.GE.AND P0, PT, R3, 0x2a4, PT ;  /* 0x000002a40300780c */ /* 0x000fc80003f06270 */
[----:B------:R-:W-:Y:S01]  /*0530*/  ISETP.LT.AND P1, PT, R0, 0x9, !P0 ;  /* 0x000000090000780c */ /* 0x000fe20004721270 */
[----:B--2---:R0:W-:Y:S04]  /*0540*/  STS [R16+0x20], R4 ;  /* 0x0000200410007388 */ /* 0x0041e80000000800 */
[----:B---3--:R-:W-:Y:S04]  /*0550*/  STS [R16+0x40], R8 ;  /* 0x0000400810007388 */ /* 0x008fe80000000800 */
[----:B----4-:R1:W-:Y:S01]  /*0560*/  STS [R16+0x60], R9 ;  /* 0x0000600910007388 */ /* 0x0103e20000000800 */
[----:B0-----:R-:W-:-:S03]  /*0570*/  LOP3.LUT R4, R7, 0x38, RZ, 0xc0, !PT ;  /* 0x0000003807047812 */ /* 0x001fc600078ec0ff */
[----:B-----5:R-:W-:Y:S04]  /*0580*/  STS [R16+0xa0], R14 ;  /* 0x0000a00e10007388 */ /* 0x020fe80000000800 */
[----:B------:R-:W-:Y:S04]  /*0590*/  STS [R16+0xc0], R15 ;  /* 0x0000c00f10007388 */ /* 0x000fe80000000800 */
[----:B------:R-:W-:Y:S04]  /*05a0*/  STS [R16], R20 ;  /* 0x0000001410007388 */ /* 0x000fe80000000800 */
[----:B------:R0:W-:Y:S04]  /*05b0*/  STS [R16+0x80], R11 ;  /* 0x0000800b10007388 */ /* 0x0001e80000000800 */
[----:B------:R2:W-:Y:S01]  /*05c0*/  STS [R16+0xe0], R21 ;  /* 0x0000e01510007388 */ /* 0x0005e20000000800 */
[----:B------:R-:W-:-:S02]  /*05d0*/  VIADD R7, R6, UR4 ;  /* 0x0000000406077c36 */ /* 0x000fc40008000000 */
[----:B-1----:R-:W-:Y:S02]  /*05e0*/  VIADD R9, R4, UR4 ;  /* 0x0000000404097c36 */ /* 0x002fe40008000000 */
[----:B0-----:R-:W-:Y:S02]  /*05f0*/  VIADD R11, R10, UR4 ;  /* 0x000000040a0b7c36 */ /* 0x001fe40008000000 */
[C---:B------:R-:W-:Y:S01]  /*0600*/  IMAD R12, R2.reuse, 0x4, R7 ;  /* 0x00000004020c7824 */ /* 0x040fe200078e0207 */
[----:B------:R-:W-:Y:S01]  /*0610*/  BAR.SYNC.DEFER_BLOCKING 0x0 ;  /* 0x0000000000007b1d */ /* 0x000fe20000010000 */
[C---:B------:R-:W-:Y:S02]  /*0620*/  IMAD R10, R2.reuse, 0x4, R9 ;  /* 0x00000004020a7824 */ /* 0x040fe400078e0209 */
[----:B------:R-:W-:Y:S02]  /*0630*/  IMAD R8, R2, 0x4, R11 ;  /* 0x0000000402087824 */ /* 0x000fe400078e020b */
[----:B------:R-:W-:-:S03]  /*0640*/  IMAD.HI R4, R3, 0x4ec4ec4f, RZ ;  /* 0x4ec4ec4f03047827 */ /* 0x000fc600078e02ff */
[----:B------:R-:W0:Y:S02]  /*0650*/  LDC.64 R6, c[0x0][0x218] ;  /* 0x00008600ff067b82 */ /* 0x000e240000000a00 */
[----:B------:R-:W-:Y:S01]  /*0660*/  SHF.R.U32.HI R15, RZ, 0x1f, R4 ;  /* 0x0000001fff0f7819 */ /* 0x000fe20000011604 */
[----:B------:R-:W1:Y:S04]  /*0670*/  LDS.64 R12, [R12] ;  /* 0x000000000c0c7984 */ /* 0x000e680000000a00 */
[----:B------:R-:W3:Y:S04]  /*0680*/  LDS.64 R10, [R10+0x400] ;  /* 0x000400000a0a7984 */ /* 0x000ee80000000a00 */
[----:B------:R-:W4:Y:S01]  /*0690*/  LDS.64 R8, [R8+0x800] ;  /* 0x0008000008087984 */ /* 0x000f220000000a00 */
[----:B------:R-:W-:-:S02]  /*06a0*/  LEA.HI.SX32 R4, R4, R15, 0x1d ;  /* 0x0000000f04047211 */ /* 0x000fc400078feaff */
[----:B------:R-:W-:-:S03]  /*06b0*/  LOP3.LUT R14, R2, 0x300, RZ, 0xfc, !PT ;  /* 0x00000300020e7812 */ /* 0x000fc600078efcff */
[----:B------:R-:W-:Y:S01]  /*06c0*/  IMAD R15, R4, -0x1a, R3 ;  /* 0xffffffe6040f7824 */ /* 0x000fe200078e0203 */
[----:B--2---:R-:W-:-:S03]  /*06d0*/  LOP3.LUT R16, R0, 0x8, RZ, 0xfc, !PT ;  /* 0x0000000800107812 */ /* 0x004fc600078efcff */
[----:B------:R-:W-:Y:S01]  /*06e0*/  IMAD R15, R4, 0xea, R15 ;  /* 0x000000ea040f7824 */ /* 0x000fe200078e020f */
[C---:B------:R-:W-:Y:S02]  /*06f0*/  LOP3.LUT R4, R0.reuse, 0x4, RZ, 0xfc, !PT ;  /* 0x0000000400047812 */ /* 0x040fe400078efcff */
[----:B------:R-:W-:Y:S01]  /*0700*/  SHF.R.U32.HI R14, RZ, 0x3, R14 ;  /* 0x00000003ff0e7819 */ /* 0x000fe2000001160e */
[----:B------:R-:W-:Y:S01]  /*0710*/  IMAD R3, R0, 0x1a, R15 ;  /* 0x0000001a00037824 */ /* 0x000fe200078e020f */
[----:B------:R-:W-:Y:S02]  /*0720*/  ISETP.LT.AND P2, PT, R4, 0x9, !P0 ;  /* 0x000000090400780c */ /* 0x000fe40004741270 */
[----:B------:R-:W-:Y:S02]  /*0730*/  ISETP.LT.AND P3, PT, R16, 0x9, !P0 ;  /* 0x000000091000780c */ /* 0x000fe40004761270 */
[----:B------:R-:W-:Y:S02]  /*0740*/  LOP3.LUT R14, R14, 0x78, RZ, 0xc0, !PT ;  /* 0x000000780e0e7812 */ /* 0x000fe400078ec0ff */
[----:B------:R-:W-:Y:S01]  /*0750*/  ISETP.LT.AND P0, PT, R5, RZ, !P0 ;  /* 0x000000ff0500720c */ /* 0x000fe20004701270 */
[----:B------:R-:W-:-:S02]  /*0760*/  VIADD R15, R3, 0x68 ;  /* 0x00000068030f7836 */ /* 0x000fc40000000000 */
[C---:B------:R-:W-:Y:S02]  /*0770*/  VIADD R17, R3.reuse, 0xd0 ;  /* 0x000000d003117836 */ /* 0x040fe40000000000 */
[----:B------:R-:W-:Y:S02]  /*0780*/  VIADD R19, R14, UR4 ;  /* 0x000000040e137c36 */ /* 0x000fe40008000000 */
[----:B0-----:R-:W-:-:S04]  /*0790*/  IMAD.WIDE R4, R3, 0x4, R6 ;  /* 0x0000000403047825 */ /* 0x001fc800078e0206 */
[--C-:B------:R-:W-:Y:S01]  /*07a0*/  IMAD.WIDE R14, R15, 0x4, R6.reuse ;  /* 0x000000040f0e7825 */ /* 0x100fe200078e0206 */
[----:B-1----:R0:W-:Y:S03]  /*07b0*/  @P1 STG.E.64 desc[UR6][R4.64], R12 ;  /* 0x0000000c04001986 */ /* 0x0021e6000c101b06 */
[----:B------:R-:W-:Y:S01]  /*07c0*/  IMAD.WIDE R16, R17, 0x4, R6 ;  /* 0x0000000411107825 */ /* 0x000fe200078e0206 */
[----:B---3--:R0:W-:Y:S04]  /*07d0*/  @P2 STG.E.64 desc[UR6][R14.64], R10 ;  /* 0x0000000a0e002986 */ /* 0x0081e8000c101b06 */
[----:B----4-:R0:W-:Y:S01]  /*07e0*/  @P3 STG.E.64 desc[UR6][R16.64], R8 ;  /* 0x0000000810003986 */ /* 0x0101e2000c101b06 */
[----:B------:R-:W-:Y:S01]  /*07f0*/  IMAD R19, R2, 0x4, R19 ;  /* 0x0000000402137824 */ /* 0x000fe200078e0213 */
[----:B0-----:R-:W-:Y:S06]  /*0800*/  @!P0 EXIT ;  /* 0x000000000000894d */ /* 0x001fec0003800000 */
[----:B------:R-:W0:Y:S01]  /*0810*/  LDS.64 R18, [R19+0xc00] ;  /* 0x000c000013127984 */ /* 0x000e220000000a00 */
[----:B------:R-:W-:-:S04]  /*0820*/  VIADD R3, R3, 0x138 ;  /* 0x0000013803037836 */ /* 0x000fc80000000000 */
[----:B------:R-:W-:-:S05]  /*0830*/  IMAD.WIDE R6, R3, 0x4, R6 ;  /* 0x0000000403067825 */ /* 0x000fca00078e0206 */
[----:B0-----:R-:W-:Y:S01]  /*0840*/  STG.E.64 desc[UR6][R6.64], R18 ;  /* 0x0000001206007986 */ /* 0x001fe2000c101b06 */
[----:B------:R-:W-:Y:S05]  /*0850*/  EXIT ;  /* 0x000000000000794d */ /* 0x000fea0003800000 */
.L_x_0:
[----:B------:R-:W-:-:S00]  /*0860*/  BRA `(.L_x_0) ;  /* 0xfffffffc00fc7947 */ /* 0x000fc0000383ffff */
[----:B------:R-:W-:-:S00]  /*0870*/  NOP ;  /* 0x0000000000007918 */ /* 0x000fc00000000000 */
        /* <DEDUP_REMOVED lines=8> */
.L_x_1:


//--------------------- .nv.shared.triton_poi_fused_2 --------------------------
	.section	.nv.shared.triton_poi_fused_2,"aw",@nobits
	.sectionflags	@""
	.align	16
	.zero		1024


//--------------------- .nv.constant0.triton_poi_fused_2 --------------------------
	.section	.nv.constant0.triton_poi_fused_2,"a",@progbits
	.sectionflags	@""
	.align	4
.nv.constant0.triton_poi_fused_2:
	.zero		552
